	.headerflags	@"EF_CUDA_TEXMODE_UNIFIED EF_CUDA_64BIT_ADDRESS EF_CUDA_ACCELERATORS EF_CUDA_SM90 EF_CUDA_VIRTUAL_SM(EF_CUDA_SM90)"
	.elftype	@"ET_EXEC"


//--------------------- .nv.info                  --------------------------
	.section	.nv.info,"",@"SHT_CUDA_INFO"
	.align	4


	//----- nvinfo : EIATTR_REGCOUNT
	.align		4
        /*0000*/ 	.byte	0x04, 0x2f
        /*0002*/ 	.short	(.L_3 - .L_2)
	.align		4
.L_2:
        /*0004*/ 	.word	index@(triton_poi_fused__native_batch_norm_legit_no_training_relu_63)
        /*0008*/ 	.word	0x00000017


	//----- nvinfo : EIATTR_MIN_STACK_SIZE
	.align		4
.L_3:
        /*000c*/ 	.byte	0x04, 0x12
        /*000e*/ 	.short	(.L_5 - .L_4)
	.align		4
.L_4:
        /*0010*/ 	.word	index@(triton_poi_fused__native_batch_norm_legit_no_training_relu_63)
        /*0014*/ 	.word	0x00000000


	//----- nvinfo : EIATTR_FRAME_SIZE
	.align		4
.L_5:
        /*0018*/ 	.byte	0x04, 0x11
        /*001a*/ 	.short	(.L_7 - .L_6)
	.align		4
.L_6:
        /*001c*/ 	.word	index@(triton_poi_fused__native_batch_norm_legit_no_training_relu_63)
        /*0020*/ 	.word	0x00000000


	//----- nvinfo : EIATTR_MIN_STACK_SIZE
	.align		4
.L_7:
        /*0024*/ 	.byte	0x04, 0x12
        /*0026*/ 	.short	(.L_9 - .L_8)
	.align		4
.L_8:
        /*0028*/ 	.word	index@(triton_poi_fused__native_batch_norm_legit_no_training_relu_63)
        /*002c*/ 	.word	0x00000000
.L_9:


//--------------------- .nv.info.triton_poi_fused__native_batch_norm_legit_no_training_relu_63 --------------------------
	.section	.nv.info.triton_poi_fused__native_batch_norm_legit_no_training_relu_63,"",@"SHT_CUDA_INFO"
	.sectionflags	@""
	.align	4


	//----- nvinfo : EIATTR_CUDA_API_VERSION
	.align		4
        /*0000*/ 	.byte	0x04, 0x37
        /*0002*/ 	.short	(.L_11 - .L_10)
.L_10:
        /*0004*/ 	.word	0x0000007c


	//----- nvinfo : EIATTR_KPARAM_INFO
	.align		4
.L_11:
        /*0008*/ 	.byte	0x04, 0x17
        /*000a*/ 	.short	(.L_13 - .L_12)
.L_12:
        /*000c*/ 	.word	0x00000000
        /*0010*/ 	.short	0x0007
        /*0012*/ 	.short	0x0038
        /*0014*/ 	.byte	0x00, 0xf0, 0x11, 0x00


	//----- nvinfo : EIATTR_KPARAM_INFO
	.align		4
.L_13:
        /*0018*/ 	.byte	0x04, 0x17
        /*001a*/ 	.short	(.L_15 - .L_14)
.L_14:
        /*001c*/ 	.word	0x00000000
        /*0020*/ 	.short	0x0006
        /*0022*/ 	.short	0x0030
        /*0024*/ 	.byte	0x00, 0xf4, 0x21, 0x00


	//----- nvinfo : EIATTR_KPARAM_INFO
	.align		4
.L_15:
        /*0028*/ 	.byte	0x04, 0x17
        /*002a*/ 	.short	(.L_17 - .L_16)
.L_16:
        /*002c*/ 	.word	0x00000000
        /*0030*/ 	.short	0x0005
        /*0032*/ 	.short	0x0028
        /*0034*/ 	.byte	0x00, 0xf4, 0x21, 0x00


	//----- nvinfo : EIATTR_KPARAM_INFO
	.align		4
.L_17:
        /*0038*/ 	.byte	0x04, 0x17
        /*003a*/ 	.short	(.L_19 - .L_18)
.L_18:
        /*003c*/ 	.word	0x00000000
        /*0040*/ 	.short	0x0004
        /*0042*/ 	.short	0x0020
        /*0044*/ 	.byte	0x00, 0xf4, 0x21, 0x00


	//----- nvinfo : EIATTR_KPARAM_INFO
	.align		4
.L_19:
        /*0048*/ 	.byte	0x04, 0x17
        /*004a*/ 	.short	(.L_21 - .L_20)
.L_20:
        /*004c*/ 	.word	0x00000000
        /*0050*/ 	.short	0x0003
        /*0052*/ 	.short	0x0018
        /*0054*/ 	.byte	0x00, 0xf4, 0x21, 0x00


	//----- nvinfo : EIATTR_KPARAM_INFO
	.align		4
.L_21:
        /*0058*/ 	.byte	0x04, 0x17
        /*005a*/ 	.short	(.L_23 - .L_22)
.L_22:
        /*005c*/ 	.word	0x00000000
        /*0060*/ 	.short	0x0002
        /*0062*/ 	.short	0x0010
        /*0064*/ 	.byte	0x00, 0xf4, 0x21, 0x00


	//----- nvinfo : EIATTR_KPARAM_INFO
	.align		4
.L_23:
        /*0068*/ 	.byte	0x04, 0x17
        /*006a*/ 	.short	(.L_25 - .L_24)
.L_24:
        /*006c*/ 	.word	0x00000000
        /*0070*/ 	.short	0x0001
        /*0072*/ 	.short	0x0008
        /*0074*/ 	.byte	0x00, 0xf4, 0x21, 0x00


	//----- nvinfo : EIATTR_KPARAM_INFO
	.align		4
.L_25:
        /*0078*/ 	.byte	0x04, 0x17
        /*007a*/ 	.short	(.L_27 - .L_26)
.L_26:
        /*007c*/ 	.word	0x00000000
        /*0080*/ 	.short	0x0000
        /*0082*/ 	.short	0x0000
        /*0084*/ 	.byte	0x00, 0xf4, 0x21, 0x00


	//----- nvinfo : EIATTR_SPARSE_MMA_MASK
	.align		4
.L_27:
        /*0088*/ 	.byte	0x03, 0x50
        /*008a*/ 	.short	0x0000


	//----- nvinfo : EIATTR_MAXREG_COUNT
	.align		4
        /*008c*/ 	.byte	0x03, 0x1b
        /*008e*/ 	.short	0x00ff


	//----- nvinfo : EIATTR_EXIT_INSTR_OFFSETS
	.align		4
        /*0090*/ 	.byte	0x04, 0x1c
        /*0092*/ 	.short	(.L_29 - .L_28)


	//   ....[0]....
.L_28:
        /*0094*/ 	.word	0x00000440


	//   ....[1]....
        /*0098*/ 	.word	0x00000460


	//----- nvinfo : EIATTR_REQNTID
	.align		4
.L_29:
        /*009c*/ 	.byte	0x04, 0x10
        /*009e*/ 	.short	(.L_31 - .L_30)
.L_30:
        /*00a0*/ 	.word	0x00000080
        /*00a4*/ 	.word	0x00000001
        /*00a8*/ 	.word	0x00000001


	//----- nvinfo : EIATTR_CBANK_PARAM_SIZE
	.align		4
.L_31:
        /*00ac*/ 	.byte	0x03, 0x19
        /*00ae*/ 	.short	0x003c


	//----- nvinfo : EIATTR_PARAM_CBANK
	.align		4
        /*00b0*/ 	.byte	0x04, 0x0a
        /*00b2*/ 	.short	(.L_33 - .L_32)
	.align		4
.L_32:
        /*00b4*/ 	.word	index@(.nv.constant0.triton_poi_fused__native_batch_norm_legit_no_training_relu_63)
        /*00b8*/ 	.short	0x0210
        /*00ba*/ 	.short	0x003c


	//----- nvinfo : EIATTR_SW_WAR
	.align		4
.L_33:
        /*00bc*/ 	.byte	0x04, 0x36
        /*00be*/ 	.short	(.L_35 - .L_34)
.L_34:
        /*00c0*/ 	.word	0x00000008
.L_35:


//--------------------- .nv.callgraph             --------------------------
	.section	.nv.callgraph,"",@"SHT_CUDA_CALLGRAPH"
	.align	4
	.sectionentsize	8
	.align		4
        /*0000*/ 	.word	0x00000000
	.align		4
        /*0004*/ 	.word	0xffffffff
	.align		4
        /*0008*/ 	.word	0x00000000
	.align		4
        /*000c*/ 	.word	0xfffffffe
	.align		4
        /*0010*/ 	.word	0x00000000
	.align		4
        /*0014*/ 	.word	0xfffffffd
	.align		4
        /*0018*/ 	.word	0x00000000
	.align		4
        /*001c*/ 	.word	0xfffffffc


//--------------------- .nv.constant4             --------------------------
	.section	.nv.constant4,"a",@progbits
	.align	8
	.align		8
.nv.constant4:
        /*0000*/ 	.dword	_$_str
	.align		8
        /*0008*/ 	.dword	_$_str_$_2


//--------------------- .text.triton_poi_fused__native_batch_norm_legit_no_training_relu_63 --------------------------
	.section	.text.triton_poi_fused__native_batch_norm_legit_no_training_relu_63,"ax",@progbits
	.align	128
        .global         triton_poi_fused__native_batch_norm_legit_no_training_relu_63
        .type           triton_poi_fused__native_batch_norm_legit_no_training_relu_63,@function
        .size           triton_poi_fused__native_batch_norm_legit_no_training_relu_63,(.L_x_1 - triton_poi_fused__native_batch_norm_legit_no_training_relu_63)
        .other          triton_poi_fused__native_batch_norm_legit_no_training_relu_63,@"STO_CUDA_ENTRY STV_DEFAULT"
triton_poi_fused__native_batch_norm_legit_no_training_relu_63:
.text.triton_poi_fused__native_batch_norm_legit_no_training_relu_63:
[----:B------:R-:W0:Y:S01]  /*0000*/  LDC R1, c[0x0][0x28] ;  /* 0x00000a00ff017b82 */ /* 0x000e220000000800 */
[----:B------:R-:W1:Y:S07]  /*0010*/  S2R R0, SR_TID.X ;  /* 0x0000000000007919 */ /* 0x000e6e0000002100 */
[----:B------:R-:W2:Y:S01]  /*0020*/  LDC.64 R8, c[0x0][0x220] ;  /* 0x00008800ff087b82 */ /* 0x000ea20000000a00 */
[----:B------:R-:W-:Y:S01]  /*0030*/  ULDC.64 UR4, c[0x0][0x208] ;  /* 0x0000820000047ab9 */ /* 0x000fe20000000a00 */
[----:B------:R-:W3:Y:S06]  /*0040*/  S2R R3, SR_CTAID.X ;  /* 0x0000000000037919 */ /* 0x000eec0000002500 */
[----:B------:R-:W4:Y:S08]  /*0050*/  LDC.64 R12, c[0x0][0x210] ;  /* 0x00008400ff0c7b82 */ /* 0x000f300000000a00 */
[----:B------:R-:W5:Y:S08]  /*0060*/  LDC.64 R14, c[0x0][0x218] ;  /* 0x00008600ff0e7b82 */ /* 0x000f700000000a00 */
[----:B------:R-:W5:Y:S01]  /*0070*/  LDC.64 R16, c[0x0][0x228] ;  /* 0x00008a00ff107b82 */ /* 0x000f620000000a00 */
[----:B-1----:R-:W-:-:S07]  /*0080*/  SHF.L.U32 R0, R0, 0x1, RZ ;  /* 0x0000000100007819 */ /* 0x002fce00000006ff */
[----:B------:R-:W1:Y:S01]  /*0090*/  LDC.64 R18, c[0x0][0x230] ;  /* 0x00008c00ff127b82 */ /* 0x000e620000000a00 */
[----:B------:R-:W-:-:S04]  /*00a0*/  LOP3.LUT R0, R0, 0xfe, RZ, 0xc0, !PT ;  /* 0x000000fe00007812 */ /* 0x000fc800078ec0ff */
[----:B---3--:R-:W-:-:S04]  /*00b0*/  LEA R0, R3, R0, 0x8 ;  /* 0x0000000003007211 */ /* 0x008fc800078e40ff */
[C---:B------:R-:W-:Y:S01]  /*00c0*/  ISETP.GE.AND P0, PT, R0.reuse, 0xb00, PT ;  /* 0x00000b000000780c */ /* 0x040fe20003f06270 */
[----:B------:R-:W-:-:S05]  /*00d0*/  IMAD.HI R2, R0, 0x2e8ba2e9, RZ ;  /* 0x2e8ba2e900027827 */ /* 0x000fca00078e02ff */
[----:B------:R-:W-:-:S04]  /*00e0*/  SHF.R.U32.HI R3, RZ, 0x1f, R2 ;  /* 0x0000001fff037819 */ /* 0x000fc80000011602 */
[----:B------:R-:W-:-:S05]  /*00f0*/  LEA.HI.SX32 R3, R2, R3, 0x1b ;  /* 0x0000000302037211 */ /* 0x000fca00078fdaff */
[----:B------:R-:W-:Y:S01]  /*0100*/  IMAD R11, R3, -0xb0, R0 ;  /* 0xffffff50030b7824 */ /* 0x000fe200078e0200 */
[----:B------:R-:W-:-:S03]  /*0110*/  CS2R R2, SRZ ;  /* 0x0000000000027805 */ /* 0x000fc6000001ff00 */
[----:B--2---:R-:W-:-:S05]  /*0120*/  IMAD.WIDE R8, R11, 0x4, R8 ;  /* 0x000000040b087825 */ /* 0x004fca00078e0208 */
[----:B------:R2:W3:Y:S01]  /*0130*/  @!P0 LDG.E.EL.64 R2, desc[UR4][R8.64] ;  /* 0x0000000408028981 */ /* 0x0004e2000c2e1b00 */
[----:B------:R-:W-:Y:S02]  /*0140*/  CS2R R4, SRZ ;  /* 0x0000000000047805 */ /* 0x000fe4000001ff00 */
[----:B------:R-:W-:Y:S01]  /*0150*/  CS2R R6, SRZ ;  /* 0x0000000000067805 */ /* 0x000fe2000001ff00 */
[----:B----4-:R-:W-:-:S04]  /*0160*/  IMAD.WIDE R12, R0, 0x4, R12 ;  /* 0x00000004000c7825 */ /* 0x010fc800078e020c */
[C---:B-----5:R-:W-:Y:S01]  /*0170*/  IMAD.WIDE R14, R11.reuse, 0x4, R14 ;  /* 0x000000040b0e7825 */ /* 0x060fe200078e020e */
[----:B------:R-:W4:Y:S04]  /*0180*/  @!P0 LDG.E.64 R4, desc[UR4][R12.64] ;  /* 0x000000040c048981 */ /* 0x000f28000c1e1b00 */
[----:B------:R-:W4:Y:S01]  /*0190*/  @!P0 LDG.E.EL.64 R6, desc[UR4][R14.64] ;  /* 0x000000040e068981 */ /* 0x000f22000c2e1b00 */
[----:B0-----:R-:W-:Y:S01]  /*01a0*/  IMAD.WIDE R16, R11, 0x4, R16 ;  /* 0x000000040b107825 */ /* 0x001fe200078e0210 */
[----:B--2---:R-:W-:-:S03]  /*01b0*/  CS2R R8, SRZ ;  /* 0x0000000000087805 */ /* 0x004fc6000001ff00 */
[----:B-1----:R-:W-:Y:S01]  /*01c0*/  IMAD.WIDE R18, R11, 0x4, R18 ;  /* 0x000000040b127825 */ /* 0x002fe200078e0212 */
[----:B------:R-:W-:-:S04]  /*01d0*/  CS2R R10, SRZ ;  /* 0x00000000000a7805 */ /* 0x000fc8000001ff00 */
[----:B------:R-:W2:Y:S04]  /*01e0*/  @!P0 LDG.E.EL.64 R8, desc[UR4][R18.64] ;  /* 0x0000000412088981 */ /* 0x000ea8000c2e1b00 */
[----:B------:R0:W2:Y:S02]  /*01f0*/  @!P0 LDG.E.EL.64 R10, desc[UR4][R16.64] ;  /* 0x00000004100a8981 */ /* 0x0000a4000c2e1b00 */
[----:B0-----:R-:W-:Y:S01]  /*0200*/  HFMA2.MMA R17, -RZ, RZ, 1.625, 0 ;  /* 0x3e800000ff117435 */ /* 0x001fe200000001ff */
[----:B---3--:R-:W-:Y:S01]  /*0210*/  FADD R2, R2, 0.0010000000474974513054 ;  /* 0x3a83126f02027421 */ /* 0x008fe20000000000 */
[----:B------:R-:W-:-:S03]  /*0220*/  FADD R12, R3, 0.0010000000474974513054 ;  /* 0x3a83126f030c7421 */ /* 0x000fc60000000000 */
[----:B------:R0:W1:Y:S08]  /*0230*/  MUFU.SQRT R20, R2 ;  /* 0x0000000200147308 */ /* 0x0000700000002000 */
[----:B------:R3:W5:Y:S01]  /*0240*/  MUFU.SQRT R14, R12 ;  /* 0x0000000c000e7308 */ /* 0x0007620000002000 */
[----:B0-----:R-:W0:Y:S01]  /*0250*/  LDC.64 R2, c[0x0][0x238] ;  /* 0x00008e00ff027b82 */ /* 0x001e220000000a00 */
[----:B-1----:R-:W-:-:S02]  /*0260*/  FSETP.GT.AND P1, PT, R20, 8.50705917302346158658e+37, PT ;  /* 0x7e8000001400780b */ /* 0x002fc40003f24000 */
[----:B------:R-:W-:-:S05]  /*0270*/  FSETP.GEU.AND P3, PT, R20, 1.175494350822287508e-38, PT ;  /* 0x008000001400780b */ /* 0x000fca0003f6e000 */
[----:B---3--:R-:W1:Y:S01]  /*0280*/  LDC.64 R12, c[0x0][0x240] ;  /* 0x00009000ff0c7b82 */ /* 0x008e620000000a00 */
[C---:B-----5:R-:W-:Y:S02]  /*0290*/  FSETP.GT.AND P2, PT, R14.reuse, 8.50705917302346158658e+37, PT ;  /* 0x7e8000000e00780b */ /* 0x060fe40003f44000 */
[----:B------:R-:W-:-:S03]  /*02a0*/  FSETP.GEU.AND P4, PT, R14, 1.175494350822287508e-38, PT ;  /* 0x008000000e00780b */ /* 0x000fc60003f8e000 */
[----:B------:R-:W-:-:S04]  /*02b0*/  @P1 FMUL R20, R20, 0.25 ;  /* 0x3e80000014141820 */ /* 0x000fc80000400000 */
[----:B------:R-:W-:-:S04]  /*02c0*/  @!P3 FMUL R20, R20, 16777216 ;  /* 0x4b8000001414b820 */ /* 0x000fc80000400000 */
[----:B------:R-:W-:-:S04]  /*02d0*/  @P2 FMUL R14, R14, 0.25 ;  /* 0x3e8000000e0e2820 */ /* 0x000fc80000400000 */
[----:B------:R-:W-:Y:S01]  /*02e0*/  @!P4 FMUL R14, R14, 16777216 ;  /* 0x4b8000000e0ec820 */ /* 0x000fe20000400000 */
[----:B------:R-:W3:Y:S01]  /*02f0*/  MUFU.RCP R20, R20 ;  /* 0x0000001400147308 */ /* 0x000ee20000001000 */
[----:B------:R-:W-:-:S07]  /*0300*/  FSEL R15, R17, 1, P1 ;  /* 0x3f800000110f7808 */ /* 0x000fce0000800000 */
[----:B------:R-:W5:Y:S01]  /*0310*/  MUFU.RCP R14, R14 ;  /* 0x0000000e000e7308 */ /* 0x000f620000001000 */
[----:B------:R-:W-:Y:S01]  /*0320*/  FSEL R17, R17, 1, P2 ;  /* 0x3f80000011117808 */ /* 0x000fe20001000000 */
[----:B------:R-:W-:Y:S01]  /*0330*/  @!P3 FMUL R15, R15, 16777216 ;  /* 0x4b8000000f0fb820 */ /* 0x000fe20000400000 */
[----:B----4-:R-:W-:-:S03]  /*0340*/  FADD R4, -R6, R4 ;  /* 0x0000000406047221 */ /* 0x010fc60000000100 */
[----:B------:R-:W-:Y:S01]  /*0350*/  @!P4 FMUL R17, R17, 16777216 ;  /* 0x4b8000001111c820 */ /* 0x000fe20000400000 */
[----:B------:R-:W-:Y:S01]  /*0360*/  FADD R5, -R7, R5 ;  /* 0x0000000507057221 */ /* 0x000fe20000000100 */
[----:B---3--:R-:W-:Y:S02]  /*0370*/  FMUL R15, R20, R15 ;  /* 0x0000000f140f7220 */ /* 0x008fe40000400000 */
[----:B-----5:R-:W-:Y:S02]  /*0380*/  FMUL R6, R14, R17 ;  /* 0x000000110e067220 */ /* 0x020fe40000400000 */
[----:B------:R-:W-:Y:S02]  /*0390*/  FMUL R15, R4, R15 ;  /* 0x0000000f040f7220 */ /* 0x000fe40000400000 */
[----:B------:R-:W-:Y:S02]  /*03a0*/  FMUL R6, R5, R6 ;  /* 0x0000000605067220 */ /* 0x000fe40000400000 */
[----:B--2---:R-:W-:Y:S01]  /*03b0*/  FFMA R8, R15, R10, R8 ;  /* 0x0000000a0f087223 */ /* 0x004fe20000000008 */
[----:B0-----:R-:W-:-:S04]  /*03c0*/  IMAD.WIDE R2, R0, 0x4, R2 ;  /* 0x0000000400027825 */ /* 0x001fc800078e0202 */
[----:B------:R-:W-:Y:S01]  /*03d0*/  FFMA R9, R6, R11, R9 ;  /* 0x0000000b06097223 */ /* 0x000fe20000000009 */
[----:B------:R-:W-:-:S04]  /*03e0*/  FSETP.GEU.AND P1, PT, R8, RZ, PT ;  /* 0x000000ff0800720b */ /* 0x000fc80003f2e000 */
[C---:B------:R-:W-:Y:S01]  /*03f0*/  FSETP.GEU.AND P2, PT, R9.reuse, RZ, PT ;  /* 0x000000ff0900720b */ /* 0x040fe20003f4e000 */
[----:B------:R0:W-:Y:S01]  /*0400*/  @!P0 STG.E.64 desc[UR4][R2.64], R8 ;  /* 0x0000000802008986 */ /* 0x0001e2000c101b04 */
[----:B-1----:R-:W-:Y:S01]  /*0410*/  IMAD.WIDE R12, R0, 0x4, R12 ;  /* 0x00000004000c7825 */ /* 0x002fe200078e020c */
[----:B------:R-:W-:Y:S02]  /*0420*/  FSEL R4, R8, RZ, P1 ;  /* 0x000000ff08047208 */ /* 0x000fe40000800000 */
[----:B------:R-:W-:Y:S01]  /*0430*/  FSEL R5, R9, RZ, P2 ;  /* 0x000000ff09057208 */ /* 0x000fe20001000000 */
[----:B0-----:R-:W-:Y:S07]  /*0440*/  @P0 EXIT ;  /* 0x000000000000094d */ /* 0x001fee0003800000 */
[----:B------:R-:W-:Y:S01]  /*0450*/  STG.E.64 desc[UR4][R12.64], R4 ;  /* 0x000000040c007986 */ /* 0x000fe2000c101b04 */
[----:B------:R-:W-:Y:S05]  /*0460*/  EXIT ;  /* 0x000000000000794d */ /* 0x000fea0003800000 */
.L_x_0:
[----:B------:R-:W-:-:S00]  /*0470*/  BRA `(.L_x_0) ;  /* 0xfffffffc00fc7947 */ /* 0x000fc0000383ffff */
[----:B------:R-:W-:-:S00]  /*0480*/  NOP ;  /* 0x0000000000007918 */ /* 0x000fc00000000000 */
[----:B------:R-:W-:-:S00]  /*0490*/  NOP ;  /* 0x0000000000007918 */ /* 0x000fc00000000000 */
[----:B------:R-:W-:-:S00]  /*04a0*/  NOP ;  /* 0x0000000000007918 */ /* 0x000fc00000000000 */
[----:B------:R-:W-:-:S00]  /*04b0*/  NOP ;  /* 0x0000000000007918 */ /* 0x000fc00000000000 */
[----:B------:R-:W-:-:S00]  /*04c0*/  NOP ;  /* 0x0000000000007918 */ /* 0x000fc00000000000 */
[----:B------:R-:W-:-:S00]  /*04d0*/  NOP ;  /* 0x0000000000007918 */ /* 0x000fc00000000000 */
[----:B------:R-:W-:-:S00]  /*04e0*/  NOP ;  /* 0x0000000000007918 */ /* 0x000fc00000000000 */
[----:B------:R-:W-:-:S00]  /*04f0*/  NOP ;  /* 0x0000000000007918 */ /* 0x000fc00000000000 */
.L_x_1:


//--------------------- .nv.global.init           --------------------------
	.section	.nv.global.init,"aw",@progbits
.nv.global.init:
	.type		_$_str,@object
	.size		_$_str,(_$_str_$_2 - _$_str)
_$_str:
        /*0000*/ 	.byte	0x5f, 0x5f, 0x43, 0x55, 0x44, 0x41, 0x5f, 0x46, 0x54, 0x5a, 0x00
	.type		_$_str_$_2,@object
	.size		_$_str_$_2,(.L_1 - _$_str_$_2)
_$_str_$_2:
        /*000b*/ 	.byte	0x5f, 0x5f, 0x43, 0x55, 0x44, 0x41, 0x5f, 0x50, 0x52, 0x45, 0x43, 0x5f, 0x53, 0x51, 0x52, 0x54
        /*001b*/ 	.byte	0x00
.L_1:


//--------------------- .nv.constant0.triton_poi_fused__native_batch_norm_legit_no_training_relu_63 --------------------------
	.section	.nv.constant0.triton_poi_fused__native_batch_norm_legit_no_training_relu_63,"a",@progbits
	.sectionflags	@""
	.align	4
.nv.constant0.triton_poi_fused__native_batch_norm_legit_no_training_relu_63:
	.zero		588
